//
// Generated by NVIDIA NVVM Compiler
//
// Compiler Build ID: CL-36424714
// Cuda compilation tools, release 13.0, V13.0.88
// Based on NVVM 20.0.0
//

.version 9.0
.target sm_100
.address_size 64

	// .globl	_Z17addVectors_kernelPfPKfS1_i

.visible .entry _Z17addVectors_kernelPfPKfS1_i(
	.param .u64 .ptr .align 1 _Z17addVectors_kernelPfPKfS1_i_param_0,
	.param .u64 .ptr .align 1 _Z17addVectors_kernelPfPKfS1_i_param_1,
	.param .u64 .ptr .align 1 _Z17addVectors_kernelPfPKfS1_i_param_2,
	.param .u32 _Z17addVectors_kernelPfPKfS1_i_param_3
)
{
	.reg .pred 	%p<2>;
	.reg .b32 	%r<6>;
	.reg .b32 	%f<4>;
	.reg .b64 	%rd<11>;

	ld.param.u64 	%rd1, [_Z17addVectors_kernelPfPKfS1_i_param_0];
	ld.param.u64 	%rd2, [_Z17addVectors_kernelPfPKfS1_i_param_1];
	ld.param.u64 	%rd3, [_Z17addVectors_kernelPfPKfS1_i_param_2];
	ld.param.u32 	%r2, [_Z17addVectors_kernelPfPKfS1_i_param_3];
	mov.u32 	%r3, %ctaid.x;
	mov.u32 	%r4, %ntid.x;
	mov.u32 	%r5, %tid.x;
	mad.lo.s32 	%r1, %r3, %r4, %r5;
	setp.ge.s32 	%p1, %r1, %r2;
	@%p1 bra 	$L__BB0_2;
	cvta.to.global.u64 	%rd4, %rd2;
	cvta.to.global.u64 	%rd5, %rd3;
	cvta.to.global.u64 	%rd6, %rd1;
	mul.wide.s32 	%rd7, %r1, 4;
	add.s64 	%rd8, %rd4, %rd7;
	ld.global.f32 	%f1, [%rd8];
	add.s64 	%rd9, %rd5, %rd7;
	ld.global.f32 	%f2, [%rd9];
	add.f32 	%f3, %f1, %f2;
	add.s64 	%rd10, %rd6, %rd7;
	st.global.f32 	[%rd10], %f3;
$L__BB0_2:
	ret;

}


// ===== COMPILED SASS (sm_100) =====

	.target	sm_100

	.elftype	@"ET_EXEC"


//--------------------- .note.nv.tkinfo           --------------------------
	.section	.note.nv.tkinfo,"",@"SHT_NOTE"
	.sectionflags	@"SHF_NOTE_NV_TKINFO"
	.tkinfo
        /*0018*/ 	.word	0x00000002
        /*0030*/ 	.string	""
        /*0030*/ 	.string	"ptxas"
        /*0030*/ 	.string	"Cuda compilation tools, release 13.0, V13.0.88"
        /*0030*/ 	.string	"Build cuda_13.0.r13.0/compiler.36424714_0"
        /*0030*/ 	.string	"-arch sm_100 -m 64 "



//--------------------- .note.nv.cuinfo           --------------------------
	.section	.note.nv.cuinfo,"",@"SHT_NOTE"
	.sectionflags	@"SHF_NOTE_NV_CUINFO"
        /*0018*/ 	.short	0x0002
        /*001a*/ 	.short	0x0064
        /*001c*/ 	.short	0x0082
	.zero		2


//--------------------- .nv.info                  --------------------------
	.section	.nv.info,"",@"SHT_CUDA_INFO"
	.align	4


	//----- nvinfo : EIATTR_REGCOUNT
	.align		4
        /*0000*/ 	.byte	0x04, 0x2f
        /*0002*/ 	.short	(.L_1 - .L_0)
	.align		4
.L_0:
        /*0004*/ 	.word	index@(_Z17addVectors_kernelPfPKfS1_i)
        /*0008*/ 	.word	0x0000000c


	//----- nvinfo : EIATTR_FRAME_SIZE
	.align		4
.L_1:
        /*000c*/ 	.byte	0x04, 0x11
        /*000e*/ 	.short	(.L_3 - .L_2)
	.align		4
.L_2:
        /*0010*/ 	.word	index@(_Z17addVectors_kernelPfPKfS1_i)
        /*0014*/ 	.word	0x00000000


	//----- nvinfo : EIATTR_MIN_STACK_SIZE
	.align		4
.L_3:
        /*0018*/ 	.byte	0x04, 0x12
        /*001a*/ 	.short	(.L_5 - .L_4)
	.align		4
.L_4:
        /*001c*/ 	.word	index@(_Z17addVectors_kernelPfPKfS1_i)
        /*0020*/ 	.word	0x00000000
.L_5:


//--------------------- .nv.compat                --------------------------
	.section	.nv.compat,"",@"SHT_CUDA_COMPAT_INFO"
	.align	4
        /*0000*/ 	.byte	0x02, 0x09, 0x00, 0x00, 0x02, 0x02, 0x01, 0x00, 0x02, 0x05, 0x05, 0x00, 0x03, 0x07, 0x01, 0x01
        /*0010*/ 	.byte	0x02, 0x03, 0x00, 0x00, 0x02, 0x06, 0x01, 0x00, 0x04, 0x0b, 0x08, 0x00, 0x09, 0x00, 0x00, 0x00
        /*0020*/ 	.byte	0x00, 0x00, 0x00, 0x00


//--------------------- .nv.info._Z17addVectors_kernelPfPKfS1_i --------------------------
	.section	.nv.info._Z17addVectors_kernelPfPKfS1_i,"",@"SHT_CUDA_INFO"
	.sectionflags	@""
	.align	4


	//----- nvinfo : EIATTR_CUDA_API_VERSION
	.align		4
        /*0000*/ 	.byte	0x04, 0x37
        /*0002*/ 	.short	(.L_7 - .L_6)
.L_6:
        /*0004*/ 	.word	0x00000082


	//----- nvinfo : EIATTR_KPARAM_INFO
	.align		4
.L_7:
        /*0008*/ 	.byte	0x04, 0x17
        /*000a*/ 	.short	(.L_9 - .L_8)
.L_8:
        /*000c*/ 	.word	0x00000000
        /*0010*/ 	.short	0x0003
        /*0012*/ 	.short	0x0018
        /*0014*/ 	.byte	0x00, 0xf0, 0x11, 0x00


	//----- nvinfo : EIATTR_KPARAM_INFO
	.align		4
.L_9:
        /*0018*/ 	.byte	0x04, 0x17
        /*001a*/ 	.short	(.L_11 - .L_10)
.L_10:
        /*001c*/ 	.word	0x00000000
        /*0020*/ 	.short	0x0002
        /*0022*/ 	.short	0x0010
        /*0024*/ 	.byte	0x00, 0xf5, 0x21, 0x00


	//----- nvinfo : EIATTR_KPARAM_INFO
	.align		4
.L_11:
        /*0028*/ 	.byte	0x04, 0x17
        /*002a*/ 	.short	(.L_13 - .L_12)
.L_12:
        /*002c*/ 	.word	0x00000000
        /*0030*/ 	.short	0x0001
        /*0032*/ 	.short	0x0008
        /*0034*/ 	.byte	0x00, 0xf5, 0x21, 0x00


	//----- nvinfo : EIATTR_KPARAM_INFO
	.align		4
.L_13:
        /*0038*/ 	.byte	0x04, 0x17
        /*003a*/ 	.short	(.L_15 - .L_14)
.L_14:
        /*003c*/ 	.word	0x00000000
        /*0040*/ 	.short	0x0000
        /*0042*/ 	.short	0x0000
        /*0044*/ 	.byte	0x00, 0xf5, 0x21, 0x00


	//----- nvinfo : EIATTR_SPARSE_MMA_MASK
	.align		4
.L_15:
        /*0048*/ 	.byte	0x03, 0x50
        /*004a*/ 	.short	0x0000


	//----- nvinfo : EIATTR_MAXREG_COUNT
	.align		4
        /*004c*/ 	.byte	0x03, 0x1b
        /*004e*/ 	.short	0x00ff


	//----- nvinfo : EIATTR_MERCURY_ISA_VERSION
	.align		4
        /*0050*/ 	.byte	0x03, 0x5f
        /*0052*/ 	.short	0x0101


	//----- nvinfo : EIATTR_VRC_CTA_INIT_COUNT
	.align		4
        /*0054*/ 	.byte	0x02, 0x4a
	.zero		1
	.zero		1


	//----- nvinfo : EIATTR_EXIT_INSTR_OFFSETS
	.align		4
        /*0058*/ 	.byte	0x04, 0x1c
        /*005a*/ 	.short	(.L_17 - .L_16)


	//   ....[0]....
.L_16:
        /*005c*/ 	.word	0x00000070


	//   ....[1]....
        /*0060*/ 	.word	0x00000130


	//----- nvinfo : EIATTR_CBANK_PARAM_SIZE
	.align		4
.L_17:
        /*0064*/ 	.byte	0x03, 0x19
        /*0066*/ 	.short	0x001c


	//----- nvinfo : EIATTR_PARAM_CBANK
	.align		4
        /*0068*/ 	.byte	0x04, 0x0a
        /*006a*/ 	.short	(.L_19 - .L_18)
	.align		4
.L_18:
        /*006c*/ 	.word	index@(.nv.constant0._Z17addVectors_kernelPfPKfS1_i)
        /*0070*/ 	.short	0x0380
        /*0072*/ 	.short	0x001c


	//----- nvinfo : EIATTR_SW_WAR
	.align		4
.L_19:
        /*0074*/ 	.byte	0x04, 0x36
        /*0076*/ 	.short	(.L_21 - .L_20)
.L_20:
        /*0078*/ 	.word	0x00000008
.L_21:


//--------------------- .nv.callgraph             --------------------------
	.section	.nv.callgraph,"",@"SHT_CUDA_CALLGRAPH"
	.align	4
	.sectionentsize	8
	.align		4
        /*0000*/ 	.word	0x00000000
	.align		4
        /*0004*/ 	.word	0xffffffff
	.align		4
        /*0008*/ 	.word	0x00000000
	.align		4
        /*000c*/ 	.word	0xfffffffe
	.align		4
        /*0010*/ 	.word	0x00000000
	.align		4
        /*0014*/ 	.word	0xfffffffd
	.align		4
        /*0018*/ 	.word	0x00000000
	.align		4
        /*001c*/ 	.word	0xfffffffc


//--------------------- .text._Z17addVectors_kernelPfPKfS1_i --------------------------
	.section	.text._Z17addVectors_kernelPfPKfS1_i,"ax",@progbits
	.align	128
        .global         _Z17addVectors_kernelPfPKfS1_i
        .type           _Z17addVectors_kernelPfPKfS1_i,@function
        .size           _Z17addVectors_kernelPfPKfS1_i,(.L_x_1 - _Z17addVectors_kernelPfPKfS1_i)
        .other          _Z17addVectors_kernelPfPKfS1_i,@"STO_CUDA_ENTRY STV_DEFAULT"
_Z17addVectors_kernelPfPKfS1_i:
.text._Z17addVectors_kernelPfPKfS1_i:
[----:B------:R-:W-:Y:S01]  /*0000*/  LDC R1, c[0x0][0x37c] ;  /* 0x0000df00ff017b82 */ /* 0x000fe20000000800 */
[----:B------:R-:W0:Y:S07]  /*0010*/  S2R R0, SR_TID.X ;  /* 0x0000000000007919 */ /* 0x000e2e0000002100 */
[----:B------:R-:W0:Y:S01]  /*0020*/  S2UR UR4, SR_CTAID.X ;  /* 0x00000000000479c3 */ /* 0x000e220000002500 */
[----:B------:R-:W1:Y:S07]  /*0030*/  LDCU UR5, c[0x0][0x398] ;  /* 0x00007300ff0577ac */ /* 0x000e6e0008000800 */
[----:B------:R-:W0:Y:S02]  /*0040*/  LDC R9, c[0x0][0x360] ;  /* 0x0000d800ff097b82 */ /* 0x000e240000000800 */
[----:B0-----:R-:W-:-:S05]  /*0050*/  IMAD R9, R9, UR4, R0 ;  /* 0x0000000409097c24 */ /* 0x001fca000f8e0200 */
[----:B-1----:R-:W-:-:S13]  /*0060*/  ISETP.GE.AND P0, PT, R9, UR5, PT ;  /* 0x0000000509007c0c */ /* 0x002fda000bf06270 */
[----:B------:R-:W-:Y:S05]  /*0070*/  @P0 EXIT ;  /* 0x000000000000094d */ /* 0x000fea0003800000 */
[----:B------:R-:W0:Y:S01]  /*0080*/  LDC.64 R2, c[0x0][0x388] ;  /* 0x0000e200ff027b82 */ /* 0x000e220000000a00 */
[----:B------:R-:W1:Y:S07]  /*0090*/  LDCU.64 UR4, c[0x0][0x358] ;  /* 0x00006b00ff0477ac */ /* 0x000e6e0008000a00 */
[----:B------:R-:W2:Y:S08]  /*00a0*/  LDC.64 R4, c[0x0][0x390] ;  /* 0x0000e400ff047b82 */ /* 0x000eb00000000a00 */
[----:B------:R-:W3:Y:S01]  /*00b0*/  LDC.64 R6, c[0x0][0x380] ;  /* 0x0000e000ff067b82 */ /* 0x000ee20000000a00 */
[----:B0-----:R-:W-:-:S06]  /*00c0*/  IMAD.WIDE R2, R9, 0x4, R2 ;  /* 0x0000000409027825 */ /* 0x001fcc00078e0202 */
[----:B-1----:R-:W4:Y:S01]  /*00d0*/  LDG.E R2, desc[UR4][R2.64] ;  /* 0x0000000402027981 */ /* 0x002f22000c1e1900 */
[----:B--2---:R-:W-:-:S06]  /*00e0*/  IMAD.WIDE R4, R9, 0x4, R4 ;  /* 0x0000000409047825 */ /* 0x004fcc00078e0204 */
[----:B------:R-:W4:Y:S01]  /*00f0*/  LDG.E R5, desc[UR4][R4.64] ;  /* 0x0000000404057981 */ /* 0x000f22000c1e1900 */
[----:B---3--:R-:W-:-:S04]  /*0100*/  IMAD.WIDE R6, R9, 0x4, R6 ;  /* 0x0000000409067825 */ /* 0x008fc800078e0206 */
[----:B----4-:R-:W-:-:S05]  /*0110*/  FADD R9, R2, R5 ;  /* 0x0000000502097221 */ /* 0x010fca0000000000 */
[----:B------:R-:W-:Y:S01]  /*0120*/  STG.E desc[UR4][R6.64], R9 ;  /* 0x0000000906007986 */ /* 0x000fe2000c101904 */
[----:B------:R-:W-:Y:S05]  /*0130*/  EXIT ;  /* 0x000000000000794d */ /* 0x000fea0003800000 */
.L_x_0:
[----:B------:R-:W-:-:S00]  /*0140*/  BRA `(.L_x_0) ;  /* 0xfffffffc00fc7947 */ /* 0x000fc0000383ffff */
[----:B------:R-:W-:-:S00]  /*0150*/  NOP ;  /* 0x0000000000007918 */ /* 0x000fc00000000000 */
        /* <DEDUP_REMOVED lines=10> */
.L_x_1:


//--------------------- .nv.shared.reserved.0     --------------------------
	.section	.nv.shared.reserved.0,"aw",@nobits
	.weak		__nv_reservedSMEM_offset_0_alias
	.size		__nv_reservedSMEM_offset_0_alias, 0, 64
	.other		__nv_reservedSMEM_offset_0_alias,@"STO_CUDA_RESERVED_SHARED STV_DEFAULT"
__nv_reservedSMEM_offset_0_alias:
	.zero		0
	.zero		64


//--------------------- .nv.constant0._Z17addVectors_kernelPfPKfS1_i --------------------------
	.section	.nv.constant0._Z17addVectors_kernelPfPKfS1_i,"a",@progbits
	.sectionflags	@""
	.align	4
.nv.constant0._Z17addVectors_kernelPfPKfS1_i:
	.zero		924


//--------------------- SYMBOLS --------------------------

	.type		.nv.reservedSmem.offset0,@object
	.size		.nv.reservedSmem.offset0,0x4
